//
// Generated by NVIDIA NVVM Compiler
//
// Compiler Build ID: CL-36424714
// Cuda compilation tools, release 13.0, V13.0.88
// Based on NVVM 20.0.0
//

.version 9.0
.target sm_100
.address_size 64

	// .globl	_Z15MatrixMulKernelPdS_ii
// _ZZ15MatrixMulKernelPdS_iiE4At_s has been demoted
// _ZZ15MatrixMulKernelPdS_iiE3A_s has been demoted

.visible .entry _Z15MatrixMulKernelPdS_ii(
	.param .u64 .ptr .align 1 _Z15MatrixMulKernelPdS_ii_param_0,
	.param .u64 .ptr .align 1 _Z15MatrixMulKernelPdS_ii_param_1,
	.param .u32 _Z15MatrixMulKernelPdS_ii_param_2,
	.param .u32 _Z15MatrixMulKernelPdS_ii_param_3
)
{
	.reg .pred 	%p<19>;
	.reg .b32 	%r<118>;
	.reg .b64 	%rd<17>;
	.reg .b64 	%fd<227>;
	// demoted variable
	.shared .align 8 .b8 _ZZ15MatrixMulKernelPdS_iiE4At_s[8192];
	// demoted variable
	.shared .align 8 .b8 _ZZ15MatrixMulKernelPdS_iiE3A_s[8192];
	ld.param.u64 	%rd3, [_Z15MatrixMulKernelPdS_ii_param_0];
	ld.param.u64 	%rd2, [_Z15MatrixMulKernelPdS_ii_param_1];
	ld.param.u32 	%r54, [_Z15MatrixMulKernelPdS_ii_param_2];
	ld.param.u32 	%r55, [_Z15MatrixMulKernelPdS_ii_param_3];
	cvta.to.global.u64 	%rd1, %rd3;
	mov.u32 	%r1, %tid.x;
	mov.u32 	%r2, %tid.y;
	mov.u32 	%r56, %ctaid.y;
	mov.u32 	%r57, %ntid.y;
	mad.lo.s32 	%r3, %r56, %r57, %r2;
	mov.u32 	%r58, %ctaid.x;
	mov.u32 	%r59, %ntid.x;
	mad.lo.s32 	%r4, %r58, %r59, %r1;
	setp.lt.u32 	%p1, %r58, %r56;
	@%p1 bra 	$L__BB0_31;
	and.b32  	%r60, %r54, -2147483617;
	setp.lt.s32 	%p2, %r60, 1;
	@%p2 bra 	$L__BB0_3;
	shr.s32 	%r65, %r54, 31;
	shr.u32 	%r66, %r65, 27;
	add.s32 	%r67, %r54, %r66;
	shr.s32 	%r104, %r67, 5;
	bra.uni 	$L__BB0_4;
$L__BB0_3:
	shr.s32 	%r61, %r54, 31;
	shr.u32 	%r62, %r61, 27;
	add.s32 	%r63, %r54, %r62;
	shr.s32 	%r64, %r63, 5;
	add.s32 	%r104, %r64, -1;
$L__BB0_4:
	setp.lt.s32 	%p3, %r104, 1;
	shl.b32 	%r69, %r2, 8;
	mov.u32 	%r70, _ZZ15MatrixMulKernelPdS_iiE4At_s;
	add.s32 	%r8, %r70, %r69;
	shl.b32 	%r71, %r1, 3;
	add.s32 	%r9, %r8, %r71;
	mov.u32 	%r72, _ZZ15MatrixMulKernelPdS_iiE3A_s;
	add.s32 	%r11, %r72, %r71;
	add.s32 	%r10, %r11, %r69;
	mov.b32 	%r108, 0;
	mov.f64 	%fd226, 0d0000000000000000;
	@%p3 bra 	$L__BB0_12;
	neg.s32 	%r107, %r104;
	mad.lo.s32 	%r106, %r2, %r55, %r4;
	shl.b32 	%r14, %r55, 5;
	mad.lo.s32 	%r105, %r1, %r55, %r3;
	mov.f64 	%fd226, 0d0000000000000000;
$L__BB0_6:
	setp.ge.s32 	%p4, %r3, %r54;
	mov.f64 	%fd213, 0d0000000000000000;
	@%p4 bra 	$L__BB0_8;
	mul.wide.s32 	%rd4, %r105, 8;
	add.s64 	%rd5, %rd1, %rd4;
	ld.global.f64 	%fd213, [%rd5];
$L__BB0_8:
	setp.ge.s32 	%p5, %r4, %r55;
	st.shared.f64 	[%r9], %fd213;
	mov.f64 	%fd214, 0d0000000000000000;
	@%p5 bra 	$L__BB0_10;
	mul.wide.s32 	%rd6, %r106, 8;
	add.s64 	%rd7, %rd1, %rd6;
	ld.global.f64 	%fd214, [%rd7];
$L__BB0_10:
	st.shared.f64 	[%r10], %fd214;
	bar.sync 	0;
	ld.shared.f64 	%fd29, [%r8];
	ld.shared.f64 	%fd30, [%r11];
	fma.rn.f64 	%fd31, %fd29, %fd30, %fd226;
	ld.shared.f64 	%fd32, [%r8+8];
	ld.shared.f64 	%fd33, [%r11+256];
	fma.rn.f64 	%fd34, %fd32, %fd33, %fd31;
	ld.shared.f64 	%fd35, [%r8+16];
	ld.shared.f64 	%fd36, [%r11+512];
	fma.rn.f64 	%fd37, %fd35, %fd36, %fd34;
	ld.shared.f64 	%fd38, [%r8+24];
	ld.shared.f64 	%fd39, [%r11+768];
	fma.rn.f64 	%fd40, %fd38, %fd39, %fd37;
	ld.shared.f64 	%fd41, [%r8+32];
	ld.shared.f64 	%fd42, [%r11+1024];
	fma.rn.f64 	%fd43, %fd41, %fd42, %fd40;
	ld.shared.f64 	%fd44, [%r8+40];
	ld.shared.f64 	%fd45, [%r11+1280];
	fma.rn.f64 	%fd46, %fd44, %fd45, %fd43;
	ld.shared.f64 	%fd47, [%r8+48];
	ld.shared.f64 	%fd48, [%r11+1536];
	fma.rn.f64 	%fd49, %fd47, %fd48, %fd46;
	ld.shared.f64 	%fd50, [%r8+56];
	ld.shared.f64 	%fd51, [%r11+1792];
	fma.rn.f64 	%fd52, %fd50, %fd51, %fd49;
	ld.shared.f64 	%fd53, [%r8+64];
	ld.shared.f64 	%fd54, [%r11+2048];
	fma.rn.f64 	%fd55, %fd53, %fd54, %fd52;
	ld.shared.f64 	%fd56, [%r8+72];
	ld.shared.f64 	%fd57, [%r11+2304];
	fma.rn.f64 	%fd58, %fd56, %fd57, %fd55;
	ld.shared.f64 	%fd59, [%r8+80];
	ld.shared.f64 	%fd60, [%r11+2560];
	fma.rn.f64 	%fd61, %fd59, %fd60, %fd58;
	ld.shared.f64 	%fd62, [%r8+88];
	ld.shared.f64 	%fd63, [%r11+2816];
	fma.rn.f64 	%fd64, %fd62, %fd63, %fd61;
	ld.shared.f64 	%fd65, [%r8+96];
	ld.shared.f64 	%fd66, [%r11+3072];
	fma.rn.f64 	%fd67, %fd65, %fd66, %fd64;
	ld.shared.f64 	%fd68, [%r8+104];
	ld.shared.f64 	%fd69, [%r11+3328];
	fma.rn.f64 	%fd70, %fd68, %fd69, %fd67;
	ld.shared.f64 	%fd71, [%r8+112];
	ld.shared.f64 	%fd72, [%r11+3584];
	fma.rn.f64 	%fd73, %fd71, %fd72, %fd70;
	ld.shared.f64 	%fd74, [%r8+120];
	ld.shared.f64 	%fd75, [%r11+3840];
	fma.rn.f64 	%fd76, %fd74, %fd75, %fd73;
	ld.shared.f64 	%fd77, [%r8+128];
	ld.shared.f64 	%fd78, [%r11+4096];
	fma.rn.f64 	%fd79, %fd77, %fd78, %fd76;
	ld.shared.f64 	%fd80, [%r8+136];
	ld.shared.f64 	%fd81, [%r11+4352];
	fma.rn.f64 	%fd82, %fd80, %fd81, %fd79;
	ld.shared.f64 	%fd83, [%r8+144];
	ld.shared.f64 	%fd84, [%r11+4608];
	fma.rn.f64 	%fd85, %fd83, %fd84, %fd82;
	ld.shared.f64 	%fd86, [%r8+152];
	ld.shared.f64 	%fd87, [%r11+4864];
	fma.rn.f64 	%fd88, %fd86, %fd87, %fd85;
	ld.shared.f64 	%fd89, [%r8+160];
	ld.shared.f64 	%fd90, [%r11+5120];
	fma.rn.f64 	%fd91, %fd89, %fd90, %fd88;
	ld.shared.f64 	%fd92, [%r8+168];
	ld.shared.f64 	%fd93, [%r11+5376];
	fma.rn.f64 	%fd94, %fd92, %fd93, %fd91;
	ld.shared.f64 	%fd95, [%r8+176];
	ld.shared.f64 	%fd96, [%r11+5632];
	fma.rn.f64 	%fd97, %fd95, %fd96, %fd94;
	ld.shared.f64 	%fd98, [%r8+184];
	ld.shared.f64 	%fd99, [%r11+5888];
	fma.rn.f64 	%fd100, %fd98, %fd99, %fd97;
	ld.shared.f64 	%fd101, [%r8+192];
	ld.shared.f64 	%fd102, [%r11+6144];
	fma.rn.f64 	%fd103, %fd101, %fd102, %fd100;
	ld.shared.f64 	%fd104, [%r8+200];
	ld.shared.f64 	%fd105, [%r11+6400];
	fma.rn.f64 	%fd106, %fd104, %fd105, %fd103;
	ld.shared.f64 	%fd107, [%r8+208];
	ld.shared.f64 	%fd108, [%r11+6656];
	fma.rn.f64 	%fd109, %fd107, %fd108, %fd106;
	ld.shared.f64 	%fd110, [%r8+216];
	ld.shared.f64 	%fd111, [%r11+6912];
	fma.rn.f64 	%fd112, %fd110, %fd111, %fd109;
	ld.shared.f64 	%fd113, [%r8+224];
	ld.shared.f64 	%fd114, [%r11+7168];
	fma.rn.f64 	%fd115, %fd113, %fd114, %fd112;
	ld.shared.f64 	%fd116, [%r8+232];
	ld.shared.f64 	%fd117, [%r11+7424];
	fma.rn.f64 	%fd118, %fd116, %fd117, %fd115;
	ld.shared.f64 	%fd119, [%r8+240];
	ld.shared.f64 	%fd120, [%r11+7680];
	fma.rn.f64 	%fd121, %fd119, %fd120, %fd118;
	ld.shared.f64 	%fd122, [%r8+248];
	ld.shared.f64 	%fd123, [%r11+7936];
	fma.rn.f64 	%fd226, %fd122, %fd123, %fd121;
	bar.sync 	0;
	add.s32 	%r107, %r107, 1;
	setp.ne.s32 	%p6, %r107, 0;
	add.s32 	%r106, %r106, %r14;
	add.s32 	%r105, %r105, %r14;
	@%p6 bra 	$L__BB0_6;
	shl.b32 	%r108, %r104, 5;
$L__BB0_12:
	sub.s32 	%r24, %r54, %r108;
	setp.ge.s32 	%p7, %r2, %r24;
	mov.f64 	%fd216, 0d0000000000000000;
	@%p7 bra 	$L__BB0_14;
	add.s32 	%r73, %r108, %r2;
	mad.lo.s32 	%r74, %r73, %r55, %r4;
	mul.wide.s32 	%rd8, %r74, 8;
	add.s64 	%rd9, %rd1, %rd8;
	ld.global.f64 	%fd216, [%rd9];
$L__BB0_14:
	st.shared.f64 	[%r10], %fd216;
	setp.ge.s32 	%p8, %r1, %r24;
	mov.f64 	%fd217, 0d0000000000000000;
	@%p8 bra 	$L__BB0_16;
	add.s32 	%r75, %r108, %r1;
	mad.lo.s32 	%r76, %r75, %r55, %r3;
	mul.wide.s32 	%rd10, %r76, 8;
	add.s64 	%rd11, %rd1, %rd10;
	ld.global.f64 	%fd217, [%rd11];
$L__BB0_16:
	st.shared.f64 	[%r9], %fd217;
	bar.sync 	0;
	setp.lt.s32 	%p9, %r24, 1;
	@%p9 bra 	$L__BB0_29;
	and.b32  	%r25, %r54, 15;
	sub.s32 	%r78, %r108, %r54;
	setp.gt.u32 	%p10, %r78, -16;
	mov.b32 	%r113, 0;
	@%p10 bra 	$L__BB0_20;
	sub.s32 	%r113, %r24, %r25;
	add.s32 	%r79, %r108, %r25;
	sub.s32 	%r111, %r79, %r54;
	add.s32 	%r82, %r69, %r70;
	add.s32 	%r110, %r82, 64;
	add.s32 	%r85, %r71, %r72;
	add.s32 	%r109, %r85, 2048;
$L__BB0_19:
	.pragma "nounroll";
	ld.shared.f64 	%fd127, [%r110+-64];
	ld.shared.f64 	%fd128, [%r109+-2048];
	fma.rn.f64 	%fd129, %fd127, %fd128, %fd226;
	ld.shared.f64 	%fd130, [%r110+-56];
	ld.shared.f64 	%fd131, [%r109+-1792];
	fma.rn.f64 	%fd132, %fd130, %fd131, %fd129;
	ld.shared.f64 	%fd133, [%r110+-48];
	ld.shared.f64 	%fd134, [%r109+-1536];
	fma.rn.f64 	%fd135, %fd133, %fd134, %fd132;
	ld.shared.f64 	%fd136, [%r110+-40];
	ld.shared.f64 	%fd137, [%r109+-1280];
	fma.rn.f64 	%fd138, %fd136, %fd137, %fd135;
	ld.shared.f64 	%fd139, [%r110+-32];
	ld.shared.f64 	%fd140, [%r109+-1024];
	fma.rn.f64 	%fd141, %fd139, %fd140, %fd138;
	ld.shared.f64 	%fd142, [%r110+-24];
	ld.shared.f64 	%fd143, [%r109+-768];
	fma.rn.f64 	%fd144, %fd142, %fd143, %fd141;
	ld.shared.f64 	%fd145, [%r110+-16];
	ld.shared.f64 	%fd146, [%r109+-512];
	fma.rn.f64 	%fd147, %fd145, %fd146, %fd144;
	ld.shared.f64 	%fd148, [%r110+-8];
	ld.shared.f64 	%fd149, [%r109+-256];
	fma.rn.f64 	%fd150, %fd148, %fd149, %fd147;
	ld.shared.f64 	%fd151, [%r110];
	ld.shared.f64 	%fd152, [%r109];
	fma.rn.f64 	%fd153, %fd151, %fd152, %fd150;
	ld.shared.f64 	%fd154, [%r110+8];
	ld.shared.f64 	%fd155, [%r109+256];
	fma.rn.f64 	%fd156, %fd154, %fd155, %fd153;
	ld.shared.f64 	%fd157, [%r110+16];
	ld.shared.f64 	%fd158, [%r109+512];
	fma.rn.f64 	%fd159, %fd157, %fd158, %fd156;
	ld.shared.f64 	%fd160, [%r110+24];
	ld.shared.f64 	%fd161, [%r109+768];
	fma.rn.f64 	%fd162, %fd160, %fd161, %fd159;
	ld.shared.f64 	%fd163, [%r110+32];
	ld.shared.f64 	%fd164, [%r109+1024];
	fma.rn.f64 	%fd165, %fd163, %fd164, %fd162;
	ld.shared.f64 	%fd166, [%r110+40];
	ld.shared.f64 	%fd167, [%r109+1280];
	fma.rn.f64 	%fd168, %fd166, %fd167, %fd165;
	ld.shared.f64 	%fd169, [%r110+48];
	ld.shared.f64 	%fd170, [%r109+1536];
	fma.rn.f64 	%fd171, %fd169, %fd170, %fd168;
	ld.shared.f64 	%fd172, [%r110+56];
	ld.shared.f64 	%fd173, [%r109+1792];
	fma.rn.f64 	%fd226, %fd172, %fd173, %fd171;
	add.s32 	%r111, %r111, 16;
	add.s32 	%r110, %r110, 128;
	add.s32 	%r109, %r109, 4096;
	setp.ne.s32 	%p11, %r111, 0;
	@%p11 bra 	$L__BB0_19;
$L__BB0_20:
	setp.eq.s32 	%p12, %r25, 0;
	@%p12 bra 	$L__BB0_29;
	and.b32  	%r37, %r54, 7;
	setp.lt.u32 	%p13, %r25, 8;
	@%p13 bra 	$L__BB0_23;
	shl.b32 	%r86, %r113, 3;
	add.s32 	%r87, %r8, %r86;
	ld.shared.f64 	%fd175, [%r87];
	shl.b32 	%r88, %r113, 8;
	add.s32 	%r89, %r11, %r88;
	ld.shared.f64 	%fd176, [%r89];
	fma.rn.f64 	%fd177, %fd175, %fd176, %fd226;
	ld.shared.f64 	%fd178, [%r87+8];
	ld.shared.f64 	%fd179, [%r89+256];
	fma.rn.f64 	%fd180, %fd178, %fd179, %fd177;
	ld.shared.f64 	%fd181, [%r87+16];
	ld.shared.f64 	%fd182, [%r89+512];
	fma.rn.f64 	%fd183, %fd181, %fd182, %fd180;
	ld.shared.f64 	%fd184, [%r87+24];
	ld.shared.f64 	%fd185, [%r89+768];
	fma.rn.f64 	%fd186, %fd184, %fd185, %fd183;
	ld.shared.f64 	%fd187, [%r87+32];
	ld.shared.f64 	%fd188, [%r89+1024];
	fma.rn.f64 	%fd189, %fd187, %fd188, %fd186;
	ld.shared.f64 	%fd190, [%r87+40];
	ld.shared.f64 	%fd191, [%r89+1280];
	fma.rn.f64 	%fd192, %fd190, %fd191, %fd189;
	ld.shared.f64 	%fd193, [%r87+48];
	ld.shared.f64 	%fd194, [%r89+1536];
	fma.rn.f64 	%fd195, %fd193, %fd194, %fd192;
	ld.shared.f64 	%fd196, [%r87+56];
	ld.shared.f64 	%fd197, [%r89+1792];
	fma.rn.f64 	%fd226, %fd196, %fd197, %fd195;
	add.s32 	%r113, %r113, 8;
$L__BB0_23:
	setp.eq.s32 	%p14, %r37, 0;
	@%p14 bra 	$L__BB0_29;
	and.b32  	%r40, %r54, 3;
	setp.lt.u32 	%p15, %r37, 4;
	@%p15 bra 	$L__BB0_26;
	shl.b32 	%r90, %r113, 3;
	add.s32 	%r91, %r8, %r90;
	ld.shared.f64 	%fd199, [%r91];
	shl.b32 	%r92, %r113, 8;
	add.s32 	%r93, %r11, %r92;
	ld.shared.f64 	%fd200, [%r93];
	fma.rn.f64 	%fd201, %fd199, %fd200, %fd226;
	ld.shared.f64 	%fd202, [%r91+8];
	ld.shared.f64 	%fd203, [%r93+256];
	fma.rn.f64 	%fd204, %fd202, %fd203, %fd201;
	ld.shared.f64 	%fd205, [%r91+16];
	ld.shared.f64 	%fd206, [%r93+512];
	fma.rn.f64 	%fd207, %fd205, %fd206, %fd204;
	ld.shared.f64 	%fd208, [%r91+24];
	ld.shared.f64 	%fd209, [%r93+768];
	fma.rn.f64 	%fd226, %fd208, %fd209, %fd207;
	add.s32 	%r113, %r113, 4;
$L__BB0_26:
	setp.eq.s32 	%p16, %r40, 0;
	@%p16 bra 	$L__BB0_29;
	shl.b32 	%r94, %r113, 8;
	add.s32 	%r96, %r94, %r71;
	add.s32 	%r117, %r72, %r96;
	shl.b32 	%r98, %r2, 8;
	shl.b32 	%r99, %r113, 3;
	add.s32 	%r100, %r98, %r99;
	mov.u32 	%r101, _ZZ15MatrixMulKernelPdS_iiE4At_s;
	add.s32 	%r116, %r101, %r100;
	neg.s32 	%r115, %r40;
$L__BB0_28:
	.pragma "nounroll";
	ld.shared.f64 	%fd210, [%r116];
	ld.shared.f64 	%fd211, [%r117];
	fma.rn.f64 	%fd226, %fd210, %fd211, %fd226;
	add.s32 	%r117, %r117, 256;
	add.s32 	%r116, %r116, 8;
	add.s32 	%r115, %r115, 1;
	setp.ne.s32 	%p17, %r115, 0;
	@%p17 bra 	$L__BB0_28;
$L__BB0_29:
	mad.lo.s32 	%r52, %r55, %r3, %r4;
	mul.lo.s32 	%r102, %r55, %r54;
	mad.lo.s32 	%r53, %r55, %r4, %r3;
	max.s32 	%r103, %r52, %r53;
	setp.ge.s32 	%p18, %r103, %r102;
	@%p18 bra 	$L__BB0_31;
	cvta.to.global.u64 	%rd12, %rd2;
	mul.wide.s32 	%rd13, %r52, 8;
	add.s64 	%rd14, %rd12, %rd13;
	st.global.f64 	[%rd14], %fd226;
	mul.wide.s32 	%rd15, %r53, 8;
	add.s64 	%rd16, %rd12, %rd15;
	st.global.f64 	[%rd16], %fd226;
$L__BB0_31:
	ret;

}


// ===== COMPILED SASS (sm_100) =====

	.target	sm_100

	.elftype	@"ET_EXEC"


//--------------------- .note.nv.tkinfo           --------------------------
	.section	.note.nv.tkinfo,"",@"SHT_NOTE"
	.sectionflags	@"SHF_NOTE_NV_TKINFO"
	.tkinfo
        /*0018*/ 	.word	0x00000002
        /*0030*/ 	.string	""
        /*0030*/ 	.string	"ptxas"
        /*0030*/ 	.string	"Cuda compilation tools, release 13.0, V13.0.88"
        /*0030*/ 	.string	"Build cuda_13.0.r13.0/compiler.36424714_0"
        /*0030*/ 	.string	"-arch sm_100 -m 64 "



//--------------------- .note.nv.cuinfo           --------------------------
	.section	.note.nv.cuinfo,"",@"SHT_NOTE"
	.sectionflags	@"SHF_NOTE_NV_CUINFO"
        /*0018*/ 	.short	0x0002
        /*001a*/ 	.short	0x0064
        /*001c*/ 	.short	0x0082
	.zero		2


//--------------------- .nv.info                  --------------------------
	.section	.nv.info,"",@"SHT_CUDA_INFO"
	.align	4


	//----- nvinfo : EIATTR_REGCOUNT
	.align		4
        /*0000*/ 	.byte	0x04, 0x2f
        /*0002*/ 	.short	(.L_1 - .L_0)
	.align		4
.L_0:
        /*0004*/ 	.word	index@(_Z15MatrixMulKernelPdS_ii)
        /*0008*/ 	.word	0x00000020


	//----- nvinfo : EIATTR_FRAME_SIZE
	.align		4
.L_1:
        /*000c*/ 	.byte	0x04, 0x11
        /*000e*/ 	.short	(.L_3 - .L_2)
	.align		4
.L_2:
        /*0010*/ 	.word	index@(_Z15MatrixMulKernelPdS_ii)
        /*0014*/ 	.word	0x00000000


	//----- nvinfo : EIATTR_MIN_STACK_SIZE
	.align		4
.L_3:
        /*0018*/ 	.byte	0x04, 0x12
        /*001a*/ 	.short	(.L_5 - .L_4)
	.align		4
.L_4:
        /*001c*/ 	.word	index@(_Z15MatrixMulKernelPdS_ii)
        /*0020*/ 	.word	0x00000000
.L_5:


//--------------------- .nv.compat                --------------------------
	.section	.nv.compat,"",@"SHT_CUDA_COMPAT_INFO"
	.align	4
        /*0000*/ 	.byte	0x02, 0x09, 0x00, 0x00, 0x02, 0x02, 0x01, 0x00, 0x02, 0x05, 0x05, 0x00, 0x03, 0x07, 0x01, 0x01
        /*0010*/ 	.byte	0x02, 0x03, 0x00, 0x00, 0x02, 0x06, 0x01, 0x00, 0x04, 0x0b, 0x08, 0x00, 0x01, 0x00, 0x00, 0x00
        /*0020*/ 	.byte	0x00, 0x00, 0x00, 0x00


//--------------------- .nv.info._Z15MatrixMulKernelPdS_ii --------------------------
	.section	.nv.info._Z15MatrixMulKernelPdS_ii,"",@"SHT_CUDA_INFO"
	.sectionflags	@""
	.align	4


	//----- nvinfo : EIATTR_CUDA_API_VERSION
	.align		4
        /*0000*/ 	.byte	0x04, 0x37
        /*0002*/ 	.short	(.L_7 - .L_6)
.L_6:
        /*0004*/ 	.word	0x00000082


	//----- nvinfo : EIATTR_KPARAM_INFO
	.align		4
.L_7:
        /*0008*/ 	.byte	0x04, 0x17
        /*000a*/ 	.short	(.L_9 - .L_8)
.L_8:
        /*000c*/ 	.word	0x00000000
        /*0010*/ 	.short	0x0003
        /*0012*/ 	.short	0x0014
        /*0014*/ 	.byte	0x00, 0xf0, 0x11, 0x00


	//----- nvinfo : EIATTR_KPARAM_INFO
	.align		4
.L_9:
        /*0018*/ 	.byte	0x04, 0x17
        /*001a*/ 	.short	(.L_11 - .L_10)
.L_10:
        /*001c*/ 	.word	0x00000000
        /*0020*/ 	.short	0x0002
        /*0022*/ 	.short	0x0010
        /*0024*/ 	.byte	0x00, 0xf0, 0x11, 0x00


	//----- nvinfo : EIATTR_KPARAM_INFO
	.align		4
.L_11:
        /*0028*/ 	.byte	0x04, 0x17
        /*002a*/ 	.short	(.L_13 - .L_12)
.L_12:
        /*002c*/ 	.word	0x00000000
        /*0030*/ 	.short	0x0001
        /*0032*/ 	.short	0x0008
        /*0034*/ 	.byte	0x00, 0xf5, 0x21, 0x00


	//----- nvinfo : EIATTR_KPARAM_INFO
	.align		4
.L_13:
        /*0038*/ 	.byte	0x04, 0x17
        /*003a*/ 	.short	(.L_15 - .L_14)
.L_14:
        /*003c*/ 	.word	0x00000000
        /*0040*/ 	.short	0x0000
        /*0042*/ 	.short	0x0000
        /*0044*/ 	.byte	0x00, 0xf5, 0x21, 0x00


	//----- nvinfo : EIATTR_SPARSE_MMA_MASK
	.align		4
.L_15:
        /*0048*/ 	.byte	0x03, 0x50
        /*004a*/ 	.short	0x0000


	//----- nvinfo : EIATTR_MAXREG_COUNT
	.align		4
        /*004c*/ 	.byte	0x03, 0x1b
        /*004e*/ 	.short	0x00ff


	//----- nvinfo : EIATTR_NUM_BARRIERS
	.align		4
        /*0050*/ 	.byte	0x02, 0x4c
        /*0052*/ 	.byte	0x01
	.zero		1


	//----- nvinfo : EIATTR_MERCURY_ISA_VERSION
	.align		4
        /*0054*/ 	.byte	0x03, 0x5f
        /*0056*/ 	.short	0x0101


	//----- nvinfo : EIATTR_VRC_CTA_INIT_COUNT
	.align		4
        /*0058*/ 	.byte	0x02, 0x4a
	.zero		1
	.zero		1


	//----- nvinfo : EIATTR_EXIT_INSTR_OFFSETS
	.align		4
        /*005c*/ 	.byte	0x04, 0x1c
        /*005e*/ 	.short	(.L_17 - .L_16)


	//   ....[0]....
.L_16:
        /*0060*/ 	.word	0x00000040


	//   ....[1]....
        /*0064*/ 	.word	0x00001250


	//   ....[2]....
        /*0068*/ 	.word	0x000012b0


	//----- nvinfo : EIATTR_CBANK_PARAM_SIZE
	.align		4
.L_17:
        /*006c*/ 	.byte	0x03, 0x19
        /*006e*/ 	.short	0x0018


	//----- nvinfo : EIATTR_PARAM_CBANK
	.align		4
        /*0070*/ 	.byte	0x04, 0x0a
        /*0072*/ 	.short	(.L_19 - .L_18)
	.align		4
.L_18:
        /*0074*/ 	.word	index@(.nv.constant0._Z15MatrixMulKernelPdS_ii)
        /*0078*/ 	.short	0x0380
        /*007a*/ 	.short	0x0018


	//----- nvinfo : EIATTR_SW_WAR
	.align		4
.L_19:
        /*007c*/ 	.byte	0x04, 0x36
        /*007e*/ 	.short	(.L_21 - .L_20)
.L_20:
        /*0080*/ 	.word	0x00000008
.L_21:


//--------------------- .nv.callgraph             --------------------------
	.section	.nv.callgraph,"",@"SHT_CUDA_CALLGRAPH"
	.align	4
	.sectionentsize	8
	.align		4
        /*0000*/ 	.word	0x00000000
	.align		4
        /*0004*/ 	.word	0xffffffff
	.align		4
        /*0008*/ 	.word	0x00000000
	.align		4
        /*000c*/ 	.word	0xfffffffe
	.align		4
        /*0010*/ 	.word	0x00000000
	.align		4
        /*0014*/ 	.word	0xfffffffd
	.align		4
        /*0018*/ 	.word	0x00000000
	.align		4
        /*001c*/ 	.word	0xfffffffc


//--------------------- .text._Z15MatrixMulKernelPdS_ii --------------------------
	.section	.text._Z15MatrixMulKernelPdS_ii,"ax",@progbits
	.align	128
        .global         _Z15MatrixMulKernelPdS_ii
        .type           _Z15MatrixMulKernelPdS_ii,@function
        .size           _Z15MatrixMulKernelPdS_ii,(.L_x_9 - _Z15MatrixMulKernelPdS_ii)
        .other          _Z15MatrixMulKernelPdS_ii,@"STO_CUDA_ENTRY STV_DEFAULT"
_Z15MatrixMulKernelPdS_ii:
.text._Z15MatrixMulKernelPdS_ii:
[----:B------:R-:W-:Y:S01]  /*0000*/  LDC R1, c[0x0][0x37c] ;  /* 0x0000df00ff017b82 */ /* 0x000fe20000000800 */
[----:B------:R-:W0:Y:S07]  /*0010*/  S2R R6, SR_CTAID.X ;  /* 0x0000000000067919 */ /* 0x000e2e0000002500 */
[----:B------:R-:W0:Y:S02]  /*0020*/  S2UR UR9, SR_CTAID.Y ;  /* 0x00000000000979c3 */ /* 0x000e240000002600 */
[----:B0-----:R-:W-:-:S13]  /*0030*/  ISETP.GE.U32.AND P0, PT, R6, UR9, PT ;  /* 0x0000000906007c0c */ /* 0x001fda000bf06070 */
[----:B------:R-:W-:Y:S05]  /*0040*/  @!P0 EXIT ;  /* 0x000000000000894d */ /* 0x000fea0003800000 */
[----:B------:R-:W0:Y:S01]  /*0050*/  LDCU UR13, c[0x0][0x390] ;  /* 0x00007200ff0d77ac */ /* 0x000e220008000800 */
[----:B------:R-:W1:Y:S01]  /*0060*/  S2R R17, SR_TID.X ;  /* 0x0000000000117919 */ /* 0x000e620000002100 */
[----:B------:R-:W2:Y:S01]  /*0070*/  S2UR UR8, SR_CgaCtaId ;  /* 0x00000000000879c3 */ /* 0x000ea20000008800 */
[----:B------:R-:W-:Y:S01]  /*0080*/  CS2R R22, SRZ ;  /* 0x0000000000167805 */ /* 0x000fe2000001ff00 */
[----:B------:R-:W-:Y:S01]  /*0090*/  UMOV UR5, 0x400 ;  /* 0x0000040000057882 */ /* 0x000fe20000000000 */
[----:B------:R-:W3:Y:S01]  /*00a0*/  S2R R0, SR_TID.Y ;  /* 0x0000000000007919 */ /* 0x000ee20000002200 */
[----:B------:R-:W-:Y:S01]  /*00b0*/  UIADD3 UR7, UPT, UPT, UR5, 0x2000, URZ ;  /* 0x0000200005077890 */ /* 0x000fe2000fffe0ff */
[----:B------:R-:W4:Y:S03]  /*00c0*/  LDCU.64 UR10, c[0x0][0x358] ;  /* 0x00006b00ff0a77ac */ /* 0x000f260008000a00 */
[----:B------:R-:W3:Y:S01]  /*00d0*/  LDC R3, c[0x0][0x364] ;  /* 0x0000d900ff037b82 */ /* 0x000ee20000000800 */
[----:B------:R-:W5:Y:S01]  /*00e0*/  LDCU UR12, c[0x0][0x360] ;  /* 0x00006c00ff0c77ac */ /* 0x000f620008000800 */
[----:B0-----:R-:W-:-:S04]  /*00f0*/  ULOP3.LUT UR4, UR13, 0x8000001f, URZ, 0xc0, !UPT ;  /* 0x8000001f0d047892 */ /* 0x001fc8000f8ec0ff */
[----:B------:R-:W-:Y:S02]  /*0100*/  UISETP.GE.AND UP0, UPT, UR4, 0x1, UPT ;  /* 0x000000010400788c */ /* 0x000fe4000bf06270 */
[----:B------:R-:W-:Y:S02]  /*0110*/  USHF.R.S32.HI UR4, URZ, 0x1f, UR13 ;  /* 0x0000001fff047899 */ /* 0x000fe4000801140d */
[----:B--2---:R-:W-:Y:S02]  /*0120*/  ULEA UR6, UR8, UR5, 0x18 ;  /* 0x0000000508067291 */ /* 0x004fe4000f8ec0ff */
[----:B------:R-:W-:Y:S02]  /*0130*/  ULEA.HI UR4, UR4, UR13, URZ, 0x5 ;  /* 0x0000000d04047291 */ /* 0x000fe4000f8f28ff */
[----:B------:R-:W-:-:S03]  /*0140*/  ULEA UR7, UR8, UR7, 0x18 ;  /* 0x0000000708077291 */ /* 0x000fc6000f8ec0ff */
[----:B------:R-:W-:Y:S01]  /*0150*/  @UP0 USHF.R.S32.HI UR5, URZ, 0x5, UR4 ;  /* 0x00000005ff050899 */ /* 0x000fe20008011404 */
[----:B-1----:R-:W-:Y:S01]  /*0160*/  IMAD.SHL.U32 R2, R17, 0x8, RZ ;  /* 0x0000000811027824 */ /* 0x002fe200078e00ff */
[----:B------:R-:W-:Y:S01]  /*0170*/  @!UP0 ULEA.HI.SX32 UR5, UR4, 0xffffffff, 0x1b ;  /* 0xffffffff04058891 */ /* 0x000fe2000f8fdaff */
[----:B-----5:R-:W-:Y:S02]  /*0180*/  IMAD R7, R6, UR12, R17 ;  /* 0x0000000c06077c24 */ /* 0x020fe4000f8e0211 */
[----:B---3--:R-:W-:Y:S01]  /*0190*/  IMAD R4, R3, UR9, R0 ;  /* 0x0000000903047c24 */ /* 0x008fe2000f8e0200 */
[----:B------:R-:W-:Y:S01]  /*01a0*/  UISETP.GE.AND UP0, UPT, UR5, 0x1, UPT ;  /* 0x000000010500788c */ /* 0x000fe2000bf06270 */
[----:B------:R-:W-:Y:S01]  /*01b0*/  LEA R3, R0, UR6, 0x8 ;  /* 0x0000000600037c11 */ /* 0x000fe2000f8e40ff */
[----:B------:R-:W-:Y:S01]  /*01c0*/  UMOV UR4, URZ ;  /* 0x000000ff00047c82 */ /* 0x000fe20008000000 */
[----:B------:R-:W-:-:S03]  /*01d0*/  IADD3 R5, PT, PT, R2, UR7, RZ ;  /* 0x0000000702057c10 */ /* 0x000fc6000fffe0ff */
[----:B------:R-:W-:Y:S01]  /*01e0*/  IMAD.IADD R18, R3, 0x1, R2 ;  /* 0x0000000103127824 */ /* 0x000fe200078e0202 */
[----:B------:R-:W-:Y:S02]  /*01f0*/  LEA R16, R0, R5, 0x8 ;  /* 0x0000000500107211 */ /* 0x000fe400078e40ff */
[----:B----4-:R-:W-:Y:S05]  /*0200*/  BRA.U !UP0, `(.L_x_0) ;  /* 0x0000000508a87547 */ /* 0x010fea000b800000 */
[----:B------:R-:W0:Y:S01]  /*0210*/  LDC R6, c[0x0][0x394] ;  /* 0x0000e500ff067b82 */ /* 0x000e220000000800 */
[----:B------:R-:W1:Y:S01]  /*0220*/  LDCU UR6, c[0x0][0x394] ;  /* 0x00007280ff0677ac */ /* 0x000e620008000800 */
[----:B------:R-:W-:Y:S02]  /*0230*/  ISETP.GE.AND P0, PT, R4, UR13, PT ;  /* 0x0000000d04007c0c */ /* 0x000fe4000bf06270 */
[----:B------:R-:W-:Y:S01]  /*0240*/  CS2R R22, SRZ ;  /* 0x0000000000167805 */ /* 0x000fe2000001ff00 */
[----:B------:R-:W-:Y:S01]  /*0250*/  UIADD3 UR4, UPT, UPT, -UR5, URZ, URZ ;  /* 0x000000ff05047290 */ /* 0x000fe2000fffe1ff */
[----:B-1----:R-:W-:Y:S02]  /*0260*/  IMAD R21, R0, UR6, R7 ;  /* 0x0000000600157c24 */ /* 0x002fe4000f8e0207 */
[----:B------:R-:W-:-:S09]  /*0270*/  IMAD R19, R17, UR6, R4 ;  /* 0x0000000611137c24 */ /* 0x000fd2000f8e0204 */
.L_x_1:
[----:B0-----:R-:W-:Y:S01]  /*0280*/  ISETP.GE.AND P1, PT, R7, R6, PT ;  /* 0x000000060700720c */ /* 0x001fe20003f26270 */
[----:B------:R-:W0:Y:S01]  /*0290*/  @!P0 LDC.64 R10, c[0x0][0x380] ;  /* 0x0000e000ff0a8b82 */ /* 0x000e220000000a00 */
[----:B------:R-:W-:Y:S02]  /*02a0*/  CS2R R24, SRZ ;  /* 0x0000000000187805 */ /* 0x000fe4000001ff00 */
[----:B------:R-:W-:-:S09]  /*02b0*/  CS2R R28, SRZ ;  /* 0x00000000001c7805 */ /* 0x000fd2000001ff00 */
[----:B------:R-:W1:Y:S01]  /*02c0*/  @!P1 LDC.64 R8, c[0x0][0x380] ;  /* 0x0000e000ff089b82 */ /* 0x000e620000000a00 */
[----:B0-----:R-:W-:-:S05]  /*02d0*/  @!P0 IMAD.WIDE R10, R19, 0x8, R10 ;  /* 0x00000008130a8825 */ /* 0x001fca00078e020a */
[----:B------:R-:W2:Y:S01]  /*02e0*/  @!P0 LDG.E.64 R24, desc[UR10][R10.64] ;  /* 0x0000000a0a188981 */ /* 0x000ea2000c1e1b00 */
[----:B-1----:R-:W-:-:S05]  /*02f0*/  @!P1 IMAD.WIDE R26, R21, 0x8, R8 ;  /* 0x00000008151a9825 */ /* 0x002fca00078e0208 */
[----:B------:R-:W3:Y:S04]  /*0300*/  @!P1 LDG.E.64 R28, desc[UR10][R26.64] ;  /* 0x0000000a1a1c9981 */ /* 0x000ee8000c1e1b00 */
[----:B--2---:R-:W-:Y:S04]  /*0310*/  STS.64 [R18], R24 ;  /* 0x0000001812007388 */ /* 0x004fe80000000a00 */
[----:B---3--:R-:W-:Y:S01]  /*0320*/  STS.64 [R16], R28 ;  /* 0x0000001c10007388 */ /* 0x008fe20000000a00 */
[----:B------:R-:W-:Y:S06]  /*0330*/  BAR.SYNC.DEFER_BLOCKING 0x0 ;  /* 0x0000000000007b1d */ /* 0x000fec0000010000 */
[----:B------:R-:W-:Y:S04]  /*0340*/  LDS.64 R8, [R2+UR7] ;  /* 0x0000000702087984 */ /* 0x000fe80008000a00 */
[----:B------:R-:W0:Y:S04]  /*0350*/  LDS.128 R12, [R3] ;  /* 0x00000000030c7984 */ /* 0x000e280000000c00 */
[----:B------:R-:W1:Y:S04]  /*0360*/  LDS.64 R26, [R2+UR7+0x100] ;  /* 0x00010007021a7984 */ /* 0x000e680008000a00 */
[----:B------:R-:W-:Y:S01]  /*0370*/  LDS.64 R24, [R2+UR7+0x200] ;  /* 0x0002000702187984 */ /* 0x000fe20008000a00 */
[----:B0-----:R-:W-:-:S03]  /*0380*/  DFMA R12, R12, R8, R22 ;  /* 0x000000080c0c722b */ /* 0x001fc60000000016 */
[----:B------:R-:W0:Y:S04]  /*0390*/  LDS.128 R8, [R3+0x10] ;  /* 0x0000100003087984 */ /* 0x000e280000000c00 */
[----:B------:R-:W2:Y:S01]  /*03a0*/  LDS.64 R22, [R2+UR7+0x300] ;  /* 0x0003000702167984 */ /* 0x000ea20008000a00 */
[----:B-1----:R-:W-:-:S03]  /*03b0*/  DFMA R14, R26, R14, R12 ;  /* 0x0000000e1a0e722b */ /* 0x002fc6000000000c */
[----:B------:R-:W-:Y:S05]  /*03c0*/  LDS.64 R26, [R2+UR7+0x400] ;  /* 0x00040007021a7984 */ /* 0x000fea0008000a00 */
[----:B0-----:R-:W-:Y:S02]  /*03d0*/  DFMA R8, R8, R24, R14 ;  /* 0x000000180808722b */ /* 0x001fe4000000000e */
[----:B------:R-:W0:Y:S04]  /*03e0*/  LDS.128 R12, [R3+0x20] ;  /* 0x00002000030c7984 */ /* 0x000e280000000c00 */
[----:B------:R-:W-:Y:S02]  /*03f0*/  LDS.64 R24, [R2+UR7+0x600] ;  /* 0x0006000702187984 */ /* 0x000fe40008000a00 */
[----:B--2---:R-:W-:-:S02]  /*0400*/  DFMA R10, R22, R10, R8 ;  /* 0x0000000a160a722b */ /* 0x004fc40000000008 */
[----:B------:R-:W1:Y:S06]  /*0410*/  LDS.64 R22, [R2+UR7+0x500] ;  /* 0x0005000702167984 */ /* 0x000e6c0008000a00 */
[----:B0-----:R-:W-:Y:S02]  /*0420*/  DFMA R12, R12, R26, R10 ;  /* 0x0000001a0c0c722b */ /* 0x001fe4000000000a */
[----:B------:R-:W0:Y:S04]  /*0430*/  LDS.128 R8, [R3+0x30] ;  /* 0x0000300003087984 */ /* 0x000e280000000c00 */
[----:B------:R-:W-:Y:S02]  /*0440*/  LDS.64 R26, [R2+UR7+0x800] ;  /* 0x00080007021a7984 */ /* 0x000fe40008000a00 */
[----:B-1----:R-:W-:-:S02]  /*0450*/  DFMA R14, R22, R14, R12 ;  /* 0x0000000e160e722b */ /* 0x002fc4000000000c */
        /* <DEDUP_REMOVED lines=53> */
[----:B------:R-:W2:Y:S02]  /*07b0*/  LDS.64 R24, [R2+UR7+0x1d00] ;  /* 0x001d000702187984 */ /* 0x000ea40008000a00 */
[----:B-1----:R-:W-:-:S02]  /*07c0*/  DFMA R10, R22, R10, R8 ;  /* 0x0000000a160a722b */ /* 0x002fc40000000008 */
[----:B------:R-:W-:Y:S06]  /*07d0*/  LDS.64 R22, [R2+UR7+0x1e00] ;  /* 0x001e000702167984 */ /* 0x000fec0008000a00 */
[----:B0-----:R-:W-:Y:S02]  /*07e0*/  DFMA R26, R12, R26, R10 ;  /* 0x0000001a0c1a722b */ /* 0x001fe4000000000a */
[----:B------:R-:W0:Y:S04]  /*07f0*/  LDS.128 R8, [R3+0xf0] ;  /* 0x0000f00003087984 */ /* 0x000e280000000c00 */
[----:B------:R-:W1:Y:S02]  /*0800*/  LDS.64 R12, [R2+UR7+0x1f00] ;  /* 0x001f0007020c7984 */ /* 0x000e640008000a00 */
[----:B--2---:R-:W-:Y:S01]  /*0810*/  DFMA R14, R24, R14, R26 ;  /* 0x0000000e180e722b */ /* 0x004fe2000000001a */
[----:B------:R-:W-:-:S04]  /*0820*/  UIADD3 UR4, UPT, UPT, UR4, 0x1, URZ ;  /* 0x0000000104047890 */ /* 0x000fc8000fffe0ff */
[----:B------:R-:W-:Y:S01]  /*0830*/  UISETP.NE.AND UP0, UPT, UR4, URZ, UPT ;  /* 0x000000ff0400728c */ /* 0x000fe2000bf05270 */
[C---:B------:R-:W-:Y:S01]  /*0840*/  IMAD R19, R6.reuse, 0x20, R19 ;  /* 0x0000002006137824 */ /* 0x040fe200078e0213 */
[----:B------:R-:W-:Y:S01]  /*0850*/  LEA R21, R6, R21, 0x5 ;  /* 0x0000001506157211 */ /* 0x000fe200078e28ff */
[----:B0-----:R-:W-:-:S08]  /*0860*/  DFMA R22, R8, R22, R14 ;  /* 0x000000160816722b */ /* 0x001fd0000000000e */
[----:B-1----:R-:W-:Y:S01]  /*0870*/  DFMA R22, R12, R10, R22 ;  /* 0x0000000a0c16722b */ /* 0x002fe20000000016 */
[----:B------:R-:W-:Y:S06]  /*0880*/  BAR.SYNC.DEFER_BLOCKING 0x0 ;  /* 0x0000000000007b1d */ /* 0x000fec0000010000 */
[----:B------:R-:W-:Y:S05]  /*0890*/  BRA.U UP0, `(.L_x_1) ;  /* 0xfffffff900787547 */ /* 0x000fea000b83ffff */
[----:B------:R-:W-:-:S12]  /*08a0*/  USHF.L.U32 UR4, UR5, 0x5, URZ ;  /* 0x0000000505047899 */ /* 0x000fd800080006ff */
.L_x_0:
[----:B------:R-:W0:Y:S02]  /*08b0*/  LDCU UR6, c[0x0][0x390] ;  /* 0x00007200ff0677ac */ /* 0x000e240008000800 */
[----:B0-----:R-:W-:-:S06]  /*08c0*/  UIADD3 UR5, UPT, UPT, -UR4, UR6, URZ ;  /* 0x0000000604057290 */ /* 0x001fcc000fffe1ff */
[----:B------:R-:W-:Y:S02]  /*08d0*/  ISETP.GE.AND P0, PT, R0, UR5, PT ;  /* 0x0000000500007c0c */ /* 0x000fe4000bf06270 */
[----:B------:R-:W-:-:S11]  /*08e0*/  ISETP.GE.AND P1, PT, R17, UR5, PT ;  /* 0x0000000511007c0c */ /* 0x000fd6000bf26270 */
[----:B------:R-:W0:Y:S01]  /*08f0*/  @!P0 LDC R13, c[0x0][0x394] ;  /* 0x0000e500ff0d8b82 */ /* 0x000e220000000800 */
[----:B------:R-:W-:Y:S01]  /*0900*/  @!P0 VIADD R6, R0, UR4 ;  /* 0x0000000400068c36 */ /* 0x000fe20008000000 */
[----:B------:R-:W-:-:S06]  /*0910*/  @!P1 IADD3 R17, PT, PT, R17, UR4, RZ ;  /* 0x0000000411119c10 */ /* 0x000fcc000fffe0ff */
[----:B------:R-:W1:Y:S08]  /*0920*/  @!P1 LDC R15, c[0x0][0x394] ;  /* 0x0000e500ff0f9b82 */ /* 0x000e700000000800 */
[----:B------:R-:W2:Y:S08]  /*0930*/  @!P0 LDC.64 R10, c[0x0][0x380] ;  /* 0x0000e000ff0a8b82 */ /* 0x000eb00000000a00 */
[----:B------:R-:W3:Y:S01]  /*0940*/  @!P1 LDC.64 R8, c[0x0][0x380] ;  /* 0x0000e000ff089b82 */ /* 0x000ee20000000a00 */
[----:B0-----:R-:W-:-:S02]  /*0950*/  @!P0 IMAD R13, R6, R13, R7 ;  /* 0x0000000d060d8224 */ /* 0x001fc400078e0207 */
[----:B-1----:R-:W-:Y:S02]  /*0960*/  @!P1 IMAD R15, R17, R15, R4 ;  /* 0x0000000f110f9224 */ /* 0x002fe400078e0204 */
[----:B--2---:R-:W-:Y:S01]  /*0970*/  @!P0 IMAD.WIDE R10, R13, 0x8, R10 ;  /* 0x000000080d0a8825 */ /* 0x004fe200078e020a */
[----:B------:R-:W-:-:S06]  /*0980*/  CS2R R12, SRZ ;  /* 0x00000000000c7805 */ /* 0x000fcc000001ff00 */
[----:B------:R-:W2:Y:S01]  /*0990*/  @!P0 LDG.E.64 R12, desc[UR10][R10.64] ;  /* 0x0000000a0a0c8981 */ /* 0x000ea2000c1e1b00 */
[----:B---3--:R-:W-:Y:S01]  /*09a0*/  @!P1 IMAD.WIDE R14, R15, 0x8, R8 ;  /* 0x000000080f0e9825 */ /* 0x008fe200078e0208 */
[----:B------:R-:W-:-:S06]  /*09b0*/  CS2R R8, SRZ ;  /* 0x0000000000087805 */ /* 0x000fcc000001ff00 */
[----:B------:R-:W3:Y:S01]  /*09c0*/  @!P1 LDG.E.64 R8, desc[UR10][R14.64] ;  /* 0x0000000a0e089981 */ /* 0x000ee2000c1e1b00 */
[----:B------:R-:W-:-:S03]  /*09d0*/  UISETP.GE.AND UP0, UPT, UR5, 0x1, UPT ;  /* 0x000000010500788c */ /* 0x000fc6000bf06270 */
[----:B--2---:R0:W-:Y:S04]  /*09e0*/  STS.64 [R16], R12 ;  /* 0x0000000c10007388 */ /* 0x0041e80000000a00 */
[----:B---3--:R0:W-:Y:S01]  /*09f0*/  STS.64 [R18], R8 ;  /* 0x0000000812007388 */ /* 0x0081e20000000a00 */
[----:B------:R-:W-:Y:S06]  /*0a00*/  BAR.SYNC.DEFER_BLOCKING 0x0 ;  /* 0x0000000000007b1d */ /* 0x000fec0000010000 */
[----:B------:R-:W-:Y:S05]  /*0a10*/  BRA.U !UP0, `(.L_x_2) ;  /* 0x0000000508f47547 */ /* 0x000fea000b800000 */
[----:B------:R-:W-:Y:S01]  /*0a20*/  UIADD3 UR9, UPT, UPT, UR4, -UR6, URZ ;  /* 0x8000000604097290 */ /* 0x000fe2000fffe0ff */
[----:B0-----:R-:W-:Y:S01]  /*0a30*/  IMAD.MOV.U32 R18, RZ, RZ, RZ ;  /* 0x000000ffff127224 */ /* 0x001fe200078e00ff */
[----:B------:R-:W-:Y:S02]  /*0a40*/  ULOP3.LUT UR8, UR6, 0xf, URZ, 0xc0, !UPT ;  /* 0x0000000f06087892 */ /* 0x000fe4000f8ec0ff */
[----:B------:R-:W-:Y:S02]  /*0a50*/  UISETP.GT.U32.AND UP1, UPT, UR9, -0x10, UPT ;  /* 0xfffffff00900788c */ /* 0x000fe4000bf24070 */
[----:B------:R-:W-:-:S07]  /*0a60*/  UISETP.NE.AND UP0, UPT, UR8, URZ, UPT ;  /* 0x000000ff0800728c */ /* 0x000fce000bf05270 */
[----:B------:R-:W-:Y:S05]  /*0a70*/  BRA.U UP1, `(.L_x_3) ;  /* 0x0000000101c87547 */ /* 0x000fea000b800000 */
[----:B------:R-:W-:Y:S01]  /*0a80*/  UIADD3 UR5, UPT, UPT, UR5, -UR8, URZ ;  /* 0x8000000805057290 */ /* 0x000fe2000fffe0ff */
[----:B------:R-:W-:Y:S01]  /*0a90*/  IADD3 R16, PT, PT, R3, 0x40, RZ ;  /* 0x0000004003107810 */ /* 0x000fe20007ffe0ff */
[----:B------:R-:W-:Y:S01]  /*0aa0*/  VIADD R6, R5, 0x800 ;  /* 0x0000080005067836 */ /* 0x000fe20000000000 */
[----:B------:R-:W-:-:S03]  /*0ab0*/  UIADD3 UR4, UPT, UPT, UR4, -UR6, UR8 ;  /* 0x8000000604047290 */ /* 0x000fc6000fffe008 */
[----:B------:R-:W-:-:S09]  /*0ac0*/  MOV R18, UR5 ;  /* 0x0000000500127c02 */ /* 0x000fd20008000f00 */
.L_x_4:
[----:B------:R-:W-:Y:S01]  /*0ad0*/  LDS.64 R26, [R6+-0x800] ;  /* 0xfff80000061a7984 */ /* 0x000fe20000000a00 */
[----:B------:R-:W-:-:S03]  /*0ae0*/  UIADD3 UR4, UPT, UPT, UR4, 0x10, URZ ;  /* 0x0000001004047890 */ /* 0x000fc6000fffe0ff */
[----:B------:R-:W0:Y:S01]  /*0af0*/  LDS.128 R12, [R16+-0x40] ;  /* 0xffffc000100c7984 */ /* 0x000e220000000c00 */
[----:B------:R-:W-:-:S03]  /*0b00*/  UISETP.NE.AND UP1, UPT, UR4, URZ, UPT ;  /* 0x000000ff0400728c */ /* 0x000fc6000bf25270 */
[----:B------:R-:W1:Y:S04]  /*0b10*/  LDS.64 R24, [R6+-0x700] ;  /* 0xfff9000006187984 */ /* 0x000e680000000a00 */
[----:B------:R-:W-:Y:S04]  /*0b20*/  LDS.64 R20, [R6+-0x600] ;  /* 0xfffa000006147984 */ /* 0x000fe80000000a00 */
[----:B------:R-:W2:Y:S01]  /*0b30*/  LDS.128 R8, [R16+-0x30] ;  /* 0xffffd00010087984 */ /* 0x000ea20000000c00 */
[----:B0-----:R-:W-:-:S03]  /*0b40*/  DFMA R12, R12, R26, R22 ;  /* 0x0000001a0c0c722b */ /* 0x001fc60000000016 */
[----:B------:R-:W0:Y:S04]  /*0b50*/  LDS.64 R26, [R6+-0x500] ;  /* 0xfffb0000061a7984 */ /* 0x000e280000000a00 */
[----:B------:R-:W-:Y:S01]  /*0b60*/  LDS.64 R22, [R6+-0x400] ;  /* 0xfffc000006167984 */ /* 0x000fe20000000a00 */
[----:B-1----:R-:W-:-:S03]  /*0b70*/  DFMA R24, R24, R14, R12 ;  /* 0x0000000e1818722b */ /* 0x002fc6000000000c */
[----:B------:R-:W1:Y:S05]  /*0b80*/  LDS.128 R12, [R16+-0x20] ;  /* 0xffffe000100c7984 */ /* 0x000e6a0000000c00 */
[----:B--2---:R-:W-:Y:S02]  /*0b90*/  DFMA R8, R8, R20, R24 ;  /* 0x000000140808722b */ /* 0x004fe40000000018 */
[----:B------:R-:W2:Y:S04]  /*0ba0*/  LDS.64 R24, [R6+-0x300] ;  /* 0xfffd000006187984 */ /* 0x000ea80000000a00 */
[----:B------:R-:W-:Y:S02]  /*0bb0*/  LDS.64 R20, [R6+-0x200] ;  /* 0xfffe000006147984 */ /* 0x000fe40000000a00 */
[----:B0-----:R-:W-:-:S02]  /*0bc0*/  DFMA R26, R26, R10, R8 ;  /* 0x0000000a1a1a722b */ /* 0x001fc40000000008 */
[----:B------:R-:W0:Y:S06]  /*0bd0*/  LDS.128 R8, [R16+-0x10] ;  /* 0xfffff00010087984 */ /* 0x000e2c0000000c00 */
[----:B-1----:R-:W-:Y:S01]  /*0be0*/  DFMA R26, R12, R22, R26 ;  /* 0x000000160c1a722b */ /* 0x002fe2000000001a */
[----:B------:R-:W1:Y:S07]  /*0bf0*/  LDS.64 R22, [R6+-0x100] ;  /* 0xffff000006167984 */ /* 0x000e6e0000000a00 */
[----:B--2---:R-:W-:Y:S01]  /*0c00*/  DFMA R26, R24, R14, R26 ;  /* 0x0000000e181a722b */ /* 0x004fe2000000001a */
[----:B------:R-:W-:Y:S04]  /*0c10*/  LDS.64 R24, [R6] ;  /* 0x0000000006187984 */ /* 0x000fe80000000a00 */
[----:B------:R-:W2:Y:S03]  /*0c20*/  LDS.128 R12, [R16] ;  /* 0x00000000100c7984 */ /* 0x000ea60000000c00 */
[----:B0-----:R-:W-:Y:S01]  /*0c30*/  DFMA R26, R8, R20, R26 ;  /* 0x00000014081a722b */ /* 0x001fe2000000001a */
[----:B------:R-:W0:Y:S07]  /*0c40*/  LDS.64 R20, [R6+0x100] ;  /* 0x0001000006147984 */ /* 0x000e2e0000000a00 */
[----:B-1----:R-:W-:Y:S01]  /*0c50*/  DFMA R26, R22, R10, R26 ;  /* 0x0000000a161a722b */ /* 0x002fe2000000001a */
[----:B------:R-:W-:Y:S04]  /*0c60*/  LDS.64 R22, [R6+0x200] ;  /* 0x0002000006167984 */ /* 0x000fe80000000a00 */
[----:B------:R-:W1:Y:S03]  /*0c70*/  LDS.128 R8, [R16+0x10] ;  /* 0x0000100010087984 */ /* 0x000e660000000c00 */
[----:B--2---:R-:W-:Y:S01]  /*0c80*/  DFMA R26, R12, R24, R26 ;  /* 0x000000180c1a722b */ /* 0x004fe2000000001a */
[----:B------:R-:W2:Y:S07]  /*0c90*/  LDS.64 R24, [R6+0x300] ;  /* 0x0003000006187984 */ /* 0x000eae0000000a00 */
[----:B0-----:R-:W-:Y:S01]  /*0ca0*/  DFMA R26, R20, R14, R26 ;  /* 0x0000000e141a722b */ /* 0x001fe2000000001a */
[----:B------:R-:W-:Y:S04]  /*0cb0*/  LDS.64 R20, [R6+0x400] ;  /* 0x0004000006147984 */ /* 0x000fe80000000a00 */
[----:B------:R-:W0:Y:S03]  /*0cc0*/  LDS.128 R12, [R16+0x20] ;  /* 0x00002000100c7984 */ /* 0x000e260000000c00 */
[----:B-1----:R-:W-:Y:S01]  /*0cd0*/  DFMA R26, R8, R22, R26 ;  /* 0x00000016081a722b */ /* 0x002fe2000000001a */
[----:B------:R-:W1:Y:S07]  /*0ce0*/  LDS.64 R22, [R6+0x500] ;  /* 0x0005000006167984 */ /* 0x000e6e0000000a00 */
[----:B--2---:R-:W-:Y:S01]  /*0cf0*/  DFMA R26, R24, R10, R26 ;  /* 0x0000000a181a722b */ /* 0x004fe2000000001a */
[----:B------:R-:W-:Y:S04]  /*0d00*/  LDS.64 R24, [R6+0x600] ;  /* 0x0006000006187984 */ /* 0x000fe80000000a00 */
[----:B------:R2:W3:Y:S02]  /*0d10*/  LDS.128 R8, [R16+0x30] ;  /* 0x0000300010087984 */ /* 0x0004e40000000c00 */
[----:B--2---:R-:W-:Y:S01]  /*0d20*/  VIADD R16, R16, 0x80 ;  /* 0x0000008010107836 */ /* 0x004fe20000000000 */
[----:B0-----:R-:W-:Y:S01]  /*0d30*/  DFMA R20, R12, R20, R26 ;  /* 0x000000140c14722b */ /* 0x001fe2000000001a */
[----:B------:R0:W2:Y:S07]  /*0d40*/  LDS.64 R12, [R6+0x700] ;  /* 0x00070000060c7984 */ /* 0x0000ae0000000a00 */
[----:B-1----:R-:W-:Y:S01]  /*0d50*/  DFMA R14, R22, R14, R20 ;  /* 0x0000000e160e722b */ /* 0x002fe20000000014 */
[----:B0-----:R-:W-:-:S07]  /*0d60*/  IADD3 R6, PT, PT, R6, 0x1000, RZ ;  /* 0x0000100006067810 */ /* 0x001fce0007ffe0ff */
[----:B---3--:R-:W-:-:S08]  /*0d70*/  DFMA R8, R8, R24, R14 ;  /* 0x000000180808722b */ /* 0x008fd0000000000e */
[----:B--2---:R-:W-:Y:S01]  /*0d80*/  DFMA R22, R12, R10, R8 ;  /* 0x0000000a0c16722b */ /* 0x004fe20000000008 */
[----:B------:R-:W-:Y:S10]  /*0d90*/  BRA.U UP1, `(.L_x_4) ;  /* 0xfffffffd014c7547 */ /* 0x000ff4000b83ffff */
.L_x_3:
[----:B------:R-:W-:Y:S05]  /*0da0*/  BRA.U !UP0, `(.L_x_2) ;  /* 0x0000000508107547 */ /* 0x000fea000b800000 */
[----:B------:R-:W-:Y:S02]  /*0db0*/  UISETP.GE.U32.AND UP0, UPT, UR8, 0x8, UPT ;  /* 0x000000080800788c */ /* 0x000fe4000bf06070 */
[----:B------:R-:W-:-:S04]  /*0dc0*/  ULOP3.LUT UR5, UR6, 0x7, URZ, 0xc0, !UPT ;  /* 0x0000000706057892 */ /* 0x000fc8000f8ec0ff */
[----:B------:R-:W-:-:S03]  /*0dd0*/  UISETP.NE.AND UP1, UPT, UR5, URZ, UPT ;  /* 0x000000ff0500728c */ /* 0x000fc6000bf25270 */
[----:B------:R-:W-:Y:S08]  /*0de0*/  BRA.U !UP0, `(.L_x_5) ;  /* 0x00000001086c7547 */ /* 0x000ff0000b800000 */
[C---:B------:R-:W-:Y:S01]  /*0df0*/  IMAD R19, R18.reuse, 0x8, R3 ;  /* 0x0000000812137824 */ /* 0x040fe200078e0203 */
[C---:B------:R-:W-:Y:S01]  /*0e00*/  LEA R6, R18.reuse, R5, 0x8 ;  /* 0x0000000512067211 */ /* 0x040fe200078e40ff */
[----:B------:R-:W-:-:S03]  /*0e10*/  VIADD R18, R18, 0x8 ;  /* 0x0000000812127836 */ /* 0x000fc60000000000 */
[----:B------:R-:W-:Y:S04]  /*0e20*/  LDS.64 R20, [R19] ;  /* 0x0000000013147984 */ /* 0x000fe80000000a00 */
[----:B------:R-:W0:Y:S04]  /*0e30*/  LDS.64 R14, [R6] ;  /* 0x00000000060e7984 */ /* 0x000e280000000a00 */
[----:B------:R-:W-:Y:S04]  /*0e40*/  LDS.64 R8, [R19+0x8] ;  /* 0x0000080013087984 */ /* 0x000fe80000000a00 */
[----:B------:R-:W1:Y:S04]  /*0e50*/  LDS.64 R12, [R6+0x100] ;  /* 0x00010000060c7984 */ /* 0x000e680000000a00 */
[----:B------:R-:W-:Y:S04]  /*0e60*/  LDS.64 R10, [R19+0x10] ;  /* 0x00001000130a7984 */ /* 0x000fe80000000a00 */
[----:B------:R-:W2:Y:S04]  /*0e70*/  LDS.64 R16, [R6+0x200] ;  /* 0x0002000006107984 */ /* 0x000ea80000000a00 */
[----:B------:R-:W-:Y:S04]  /*0e80*/  LDS.64 R26, [R19+0x18] ;  /* 0x00001800131a7984 */ /* 0x000fe80000000a00 */
[----:B------:R-:W-:Y:S01]  /*0e90*/  LDS.64 R24, [R19+0x20] ;  /* 0x0000200013187984 */ /* 0x000fe20000000a00 */
[----:B0-----:R-:W-:-:S03]  /*0ea0*/  DFMA R22, R20, R14, R22 ;  /* 0x0000000e1416722b */ /* 0x001fc60000000016 */
[----:B------:R-:W0:Y:S04]  /*0eb0*/  LDS.64 R14, [R6+0x300] ;  /* 0x00030000060e7984 */ /* 0x000e280000000a00 */
[----:B------:R-:W-:Y:S01]  /*0ec0*/  LDS.64 R20, [R6+0x700] ;  /* 0x0007000006147984 */ /* 0x000fe20000000a00 */
[----:B-1----:R-:W-:-:S03]  /*0ed0*/  DFMA R12, R8, R12, R22 ;  /* 0x0000000c080c722b */ /* 0x002fc60000000016 */
[----:B------:R-:W1:Y:S04]  /*0ee0*/  LDS.64 R8, [R6+0x400] ;  /* 0x0004000006087984 */ /* 0x000e680000000a00 */
[----:B------:R-:W-:Y:S01]  /*0ef0*/  LDS.64 R22, [R19+0x38] ;  /* 0x0000380013167984 */ /* 0x000fe20000000a00 */
[----:B--2---:R-:W-:-:S03]  /*0f00*/  DFMA R16, R10, R16, R12 ;  /* 0x000000100a10722b */ /* 0x004fc6000000000c */
[----:B------:R-:W-:Y:S04]  /*0f10*/  LDS.64 R10, [R19+0x28] ;  /* 0x00002800130a7984 */ /* 0x000fe80000000a00 */
[----:B------:R-:W2:Y:S01]  /*0f20*/  LDS.64 R12, [R6+0x500] ;  /* 0x00050000060c7984 */ /* 0x000ea20000000a00 */
[----:B0-----:R-:W-:-:S03]  /*0f30*/  DFMA R26, R26, R14, R16 ;  /* 0x0000000e1a1a722b */ /* 0x001fc60000000010 */
[----:B------:R-:W-:Y:S04]  /*0f40*/  LDS.64 R14, [R19+0x30] ;  /* 0x00003000130e7984 */ /* 0x000fe80000000a00 */
[----:B------:R-:W0:Y:S01]  /*0f50*/  LDS.64 R16, [R6+0x600] ;  /* 0x0006000006107984 */ /* 0x000e220000000a00 */
[----:B-1----:R-:W-:-:S08]  /*0f60*/  DFMA R8, R24, R8, R26 ;  /* 0x000000081808722b */ /* 0x002fd0000000001a */
[----:B--2---:R-:W-:-:S08]  /*0f70*/  DFMA R8, R10, R12, R8 ;  /* 0x0000000c0a08722b */ /* 0x004fd00000000008 */
[----:B0-----:R-:W-:-:S08]  /*0f80*/  DFMA R8, R14, R16, R8 ;  /* 0x000000100e08722b */ /* 0x001fd00000000008 */
[----:B------:R-:W-:-:S11]  /*0f90*/  DFMA R22, R22, R20, R8 ;  /* 0x000000141616722b */ /* 0x000fd60000000008 */
.L_x_5:
[----:B------:R-:W-:Y:S05]  /*0fa0*/  BRA.U !UP1, `(.L_x_2) ;  /* 0x0000000109907547 */ /* 0x000fea000b800000 */
[----:B------:R-:W-:Y:S02]  /*0fb0*/  UISETP.GE.U32.AND UP0, UPT, UR5, 0x4, UPT ;  /* 0x000000040500788c */ /* 0x000fe4000bf06070 */
[----:B------:R-:W-:-:S04]  /*0fc0*/  ULOP3.LUT UR4, UR6, 0x3, URZ, 0xc0, !UPT ;  /* 0x0000000306047892 */ /* 0x000fc8000f8ec0ff */
[----:B------:R-:W-:-:S03]  /*0fd0*/  UISETP.NE.AND UP1, UPT, UR4, URZ, UPT ;  /* 0x000000ff0400728c */ /* 0x000fc6000bf25270 */
[----:B------:R-:W-:Y:S08]  /*0fe0*/  BRA.U !UP0, `(.L_x_6) ;  /* 0x00000001083c7547 */ /* 0x000ff0000b800000 */
[C---:B------:R-:W-:Y:S01]  /*0ff0*/  LEA R3, R18.reuse, R3, 0x3 ;  /* 0x0000000312037211 */ /* 0x040fe200078e18ff */
[C---:B------:R-:W-:Y:S01]  /*1000*/  IMAD R5, R18.reuse, 0x100, R5 ;  /* 0x0000010012057824 */ /* 0x040fe200078e0205 */
[----:B------:R-:W-:-:S03]  /*1010*/  IADD3 R18, PT, PT, R18, 0x4, RZ ;  /* 0x0000000412127810 */ /* 0x000fc60007ffe0ff */
[----:B------:R-:W-:Y:S04]  /*1020*/  LDS.64 R24, [R3] ;  /* 0x0000000003187984 */ /* 0x000fe80000000a00 */
[----:B------:R-:W0:Y:S04]  /*1030*/  LDS.64 R26, [R5] ;  /* 0x00000000051a7984 */ /* 0x000e280000000a00 */
[----:B------:R-:W-:Y:S04]  /*1040*/  LDS.64 R16, [R3+0x8] ;  /* 0x0000080003107984 */ /* 0x000fe80000000a00 */
[----:B------:R-:W1:Y:S04]  /*1050*/  LDS.64 R20, [R5+0x100] ;  /* 0x0001000005147984 */ /* 0x000e680000000a00 */
[----:B------:R-:W-:Y:S04]  /*1060*/  LDS.64 R12, [R3+0x10] ;  /* 0x00001000030c7984 */ /* 0x000fe80000000a00 */
[----:B------:R-:W2:Y:S04]  /*1070*/  LDS.64 R14, [R5+0x200] ;  /* 0x00020000050e7984 */ /* 0x000ea80000000a00 */
[----:B------:R-:W-:Y:S04]  /*1080*/  LDS.64 R8, [R3+0x18] ;  /* 0x0000180003087984 */ /* 0x000fe80000000a00 */
[----:B------:R-:W3:Y:S01]  /*1090*/  LDS.64 R10, [R5+0x300] ;  /* 0x00030000050a7984 */ /* 0x000ee20000000a00 */
[----:B0-----:R-:W-:-:S08]  /*10a0*/  DFMA R24, R24, R26, R22 ;  /* 0x0000001a1818722b */ /* 0x001fd00000000016 */
[----:B-1----:R-:W-:-:S08]  /*10b0*/  DFMA R16, R16, R20, R24 ;  /* 0x000000141010722b */ /* 0x002fd00000000018 */
[----:B--2---:R-:W-:-:S08]  /*10c0*/  DFMA R12, R12, R14, R16 ;  /* 0x0000000e0c0c722b */ /* 0x004fd00000000010 */
[----:B---3--:R-:W-:-:S11]  /*10d0*/  DFMA R22, R8, R10, R12 ;  /* 0x0000000a0816722b */ /* 0x008fd6000000000c */
.L_x_6:
[----:B------:R-:W-:Y:S05]  /*10e0*/  BRA.U !UP1, `(.L_x_2) ;  /* 0x0000000109407547 */ /* 0x000fea000b800000 */
[----:B------:R-:W0:Y:S01]  /*10f0*/  S2UR UR8, SR_CgaCtaId ;  /* 0x00000000000879c3 */ /* 0x000e220000008800 */
[----:B------:R-:W-:Y:S01]  /*1100*/  UMOV UR5, 0x400 ;  /* 0x0000040000057882 */ /* 0x000fe20000000000 */
[----:B------:R-:W-:Y:S01]  /*1110*/  IMAD R2, R18, 0x100, R2 ;  /* 0x0000010012027824 */ /* 0x000fe200078e0202 */
[----:B------:R-:W-:Y:S01]  /*1120*/  LEA R5, R0, R18, 0x5 ;  /* 0x0000001200057211 */ /* 0x000fe200078e28ff */
[----:B------:R-:W-:Y:S02]  /*1130*/  UIADD3 UR4, UPT, UPT, -UR4, URZ, URZ ;  /* 0x000000ff04047290 */ /* 0x000fe4000fffe1ff */
[----:B------:R-:W-:Y:S01]  /*1140*/  VIADD R0, R2, UR7 ;  /* 0x0000000702007c36 */ /* 0x000fe20008000000 */
[----:B0-----:R-:W-:-:S06]  /*1150*/  ULEA UR5, UR8, UR5, 0x18 ;  /* 0x0000000508057291 */ /* 0x001fcc000f8ec0ff */
[----:B------:R-:W-:-:S07]  /*1160*/  LEA R5, R5, UR5, 0x3 ;  /* 0x0000000505057c11 */ /* 0x000fce000f8e18ff */
.L_x_7:
[----:B------:R0:W-:Y:S01]  /*1170*/  LDS.64 R2, [R5] ;  /* 0x0000000005027984 */ /* 0x0001e20000000a00 */
[----:B------:R-:W-:-:S03]  /*1180*/  UIADD3 UR4, UPT, UPT, UR4, 0x1, URZ ;  /* 0x0000000104047890 */ /* 0x000fc6000fffe0ff */
[----:B------:R1:W2:Y:S01]  /*1190*/  LDS.64 R8, [R0] ;  /* 0x0000000000087984 */ /* 0x0002a20000000a00 */
[----:B------:R-:W-:Y:S01]  /*11a0*/  UISETP.NE.AND UP0, UPT, UR4, URZ, UPT ;  /* 0x000000ff0400728c */ /* 0x000fe2000bf05270 */
[----:B0-----:R-:W-:Y:S01]  /*11b0*/  IADD3 R5, PT, PT, R5, 0x8, RZ ;  /* 0x0000000805057810 */ /* 0x001fe20007ffe0ff */
[----:B-1----:R-:W-:Y:S01]  /*11c0*/  VIADD R0, R0, 0x100 ;  /* 0x0000010000007836 */ /* 0x002fe20000000000 */
[----:B--2---:R-:W-:-:S06]  /*11d0*/  DFMA R22, R2, R8, R22 ;  /* 0x000000080216722b */ /* 0x004fcc0000000016 */
[----:B------:R-:W-:Y:S05]  /*11e0*/  BRA.U UP0, `(.L_x_7) ;  /* 0xfffffffd00e07547 */ /* 0x000fea000b83ffff */
.L_x_2:
[----:B------:R-:W1:Y:S02]  /*11f0*/  LDCU UR4, c[0x0][0x394] ;  /* 0x00007280ff0477ac */ /* 0x000e640008000800 */
[----:B-1----:R-:W-:Y:S02]  /*1200*/  IMAD R3, R4, UR4, R7 ;  /* 0x0000000404037c24 */ /* 0x002fe4000f8e0207 */
[----:B------:R-:W-:Y:S01]  /*1210*/  IMAD R7, R7, UR4, R4 ;  /* 0x0000000407077c24 */ /* 0x000fe2000f8e0204 */
[----:B------:R-:W-:-:S04]  /*1220*/  UIMAD UR4, UR6, UR4, URZ ;  /* 0x00000004060472a4 */ /* 0x000fc8000f8e02ff */
[----:B------:R-:W-:-:S04]  /*1230*/  VIMNMX R0, PT, PT, R3, R7, !PT ;  /* 0x0000000703007248 */ /* 0x000fc80007fe0100 */
[----:B------:R-:W-:-:S13]  /*1240*/  ISETP.GE.AND P0, PT, R0, UR4, PT ;  /* 0x0000000400007c0c */ /* 0x000fda000bf06270 */
[----:B------:R-:W-:Y:S05]  /*1250*/  @P0 EXIT ;  /* 0x000000000000094d */ /* 0x000fea0003800000 */
[----:B------:R-:W1:Y:S02]  /*1260*/  LDC.64 R4, c[0x0][0x388] ;  /* 0x0000e200ff047b82 */ /* 0x000e640000000a00 */
[----:B-1----:R-:W-:-:S04]  /*1270*/  IMAD.WIDE R2, R3, 0x8, R4 ;  /* 0x0000000803027825 */ /* 0x002fc800078e0204 */
[----:B------:R-:W-:Y:S01]  /*1280*/  IMAD.WIDE R4, R7, 0x8, R4 ;  /* 0x0000000807047825 */ /* 0x000fe200078e0204 */
[----:B------:R-:W-:Y:S04]  /*1290*/  STG.E.64 desc[UR10][R2.64], R22 ;  /* 0x0000001602007986 */ /* 0x000fe8000c101b0a */
[----:B------:R-:W-:Y:S01]  /*12a0*/  STG.E.64 desc[UR10][R4.64], R22 ;  /* 0x0000001604007986 */ /* 0x000fe2000c101b0a */
[----:B------:R-:W-:Y:S05]  /*12b0*/  EXIT ;  /* 0x000000000000794d */ /* 0x000fea0003800000 */
.L_x_8:
[----:B------:R-:W-:-:S00]  /*12c0*/  BRA `(.L_x_8) ;  /* 0xfffffffc00fc7947 */ /* 0x000fc0000383ffff */
[----:B------:R-:W-:-:S00]  /*12d0*/  NOP ;  /* 0x0000000000007918 */ /* 0x000fc00000000000 */
        /* <DEDUP_REMOVED lines=10> */
.L_x_9:


//--------------------- .nv.shared._Z15MatrixMulKernelPdS_ii --------------------------
	.section	.nv.shared._Z15MatrixMulKernelPdS_ii,"aw",@nobits
	.sectionflags	@""
	.align	8
.nv.shared._Z15MatrixMulKernelPdS_ii:
	.zero		17408


//--------------------- .nv.shared.reserved.0     --------------------------
	.section	.nv.shared.reserved.0,"aw",@nobits
	.weak		__nv_reservedSMEM_offset_0_alias
	.size		__nv_reservedSMEM_offset_0_alias, 0, 64
	.other		__nv_reservedSMEM_offset_0_alias,@"STO_CUDA_RESERVED_SHARED STV_DEFAULT"
__nv_reservedSMEM_offset_0_alias:
	.zero		0
	.zero		64


//--------------------- .nv.constant0._Z15MatrixMulKernelPdS_ii --------------------------
	.section	.nv.constant0._Z15MatrixMulKernelPdS_ii,"a",@progbits
	.sectionflags	@""
	.align	4
.nv.constant0._Z15MatrixMulKernelPdS_ii:
	.zero		920


//--------------------- SYMBOLS --------------------------

	.type		.nv.reservedSmem.offset0,@object
	.size		.nv.reservedSmem.offset0,0x4
	.type		.nv.reservedSmem.cap,@object
	.size		.nv.reservedSmem.cap,0x4
